//
// Generated by NVIDIA NVVM Compiler
//
// Compiler Build ID: CL-36424714
// Cuda compilation tools, release 13.0, V13.0.88
// Based on NVVM 20.0.0
//

.version 9.0
.target sm_100
.address_size 64

	// .globl	_Z6kernelPfl
// _ZZ6kernelPflE5A_loc has been demoted

.visible .entry _Z6kernelPfl(
	.param .u64 .ptr .align 1 _Z6kernelPfl_param_0,
	.param .u64 _Z6kernelPfl_param_1
)
{
	.reg .b32 	%r<8>;
	.reg .b32 	%f<2>;
	.reg .b64 	%rd<5>;
	// demoted variable
	.shared .align 4 .b8 _ZZ6kernelPflE5A_loc[512];
	ld.param.u64 	%rd1, [_Z6kernelPfl_param_0];
	mov.u32 	%r1, %ctaid.x;
	mov.u32 	%r2, %ntid.x;
	mov.u32 	%r3, %tid.x;
	mad.lo.s32 	%r4, %r1, %r2, %r3;
	cvta.to.global.u64 	%rd2, %rd1;
	shl.b32 	%r5, %r4, 2;
	mov.u32 	%r6, _ZZ6kernelPflE5A_loc;
	add.s32 	%r7, %r6, %r5;
	ld.shared.f32 	%f1, [%r7];
	mul.wide.s32 	%rd3, %r4, 4;
	add.s64 	%rd4, %rd2, %rd3;
	st.global.f32 	[%rd4], %f1;
	ret;

}


// ===== COMPILED SASS (sm_100) =====

	.target	sm_100

	.elftype	@"ET_EXEC"


//--------------------- .note.nv.tkinfo           --------------------------
	.section	.note.nv.tkinfo,"",@"SHT_NOTE"
	.sectionflags	@"SHF_NOTE_NV_TKINFO"
	.tkinfo
        /*0018*/ 	.word	0x00000002
        /*0030*/ 	.string	""
        /*0030*/ 	.string	"ptxas"
        /*0030*/ 	.string	"Cuda compilation tools, release 13.0, V13.0.88"
        /*0030*/ 	.string	"Build cuda_13.0.r13.0/compiler.36424714_0"
        /*0030*/ 	.string	"-arch sm_100 -m 64 "



//--------------------- .note.nv.cuinfo           --------------------------
	.section	.note.nv.cuinfo,"",@"SHT_NOTE"
	.sectionflags	@"SHF_NOTE_NV_CUINFO"
        /*0018*/ 	.short	0x0002
        /*001a*/ 	.short	0x0064
        /*001c*/ 	.short	0x0082
	.zero		2


//--------------------- .nv.info                  --------------------------
	.section	.nv.info,"",@"SHT_CUDA_INFO"
	.align	4


	//----- nvinfo : EIATTR_REGCOUNT
	.align		4
        /*0000*/ 	.byte	0x04, 0x2f
        /*0002*/ 	.short	(.L_1 - .L_0)
	.align		4
.L_0:
        /*0004*/ 	.word	index@(_Z6kernelPfl)
        /*0008*/ 	.word	0x0000000a


	//----- nvinfo : EIATTR_FRAME_SIZE
	.align		4
.L_1:
        /*000c*/ 	.byte	0x04, 0x11
        /*000e*/ 	.short	(.L_3 - .L_2)
	.align		4
.L_2:
        /*0010*/ 	.word	index@(_Z6kernelPfl)
        /*0014*/ 	.word	0x00000000


	//----- nvinfo : EIATTR_MIN_STACK_SIZE
	.align		4
.L_3:
        /*0018*/ 	.byte	0x04, 0x12
        /*001a*/ 	.short	(.L_5 - .L_4)
	.align		4
.L_4:
        /*001c*/ 	.word	index@(_Z6kernelPfl)
        /*0020*/ 	.word	0x00000000
.L_5:


//--------------------- .nv.compat                --------------------------
	.section	.nv.compat,"",@"SHT_CUDA_COMPAT_INFO"
	.align	4
        /*0000*/ 	.byte	0x02, 0x09, 0x00, 0x00, 0x02, 0x02, 0x01, 0x00, 0x02, 0x05, 0x05, 0x00, 0x03, 0x07, 0x01, 0x01
        /*0010*/ 	.byte	0x02, 0x03, 0x00, 0x00, 0x02, 0x06, 0x01, 0x00, 0x04, 0x0b, 0x08, 0x00, 0x09, 0x00, 0x00, 0x00
        /*0020*/ 	.byte	0x00, 0x00, 0x00, 0x00


//--------------------- .nv.info._Z6kernelPfl     --------------------------
	.section	.nv.info._Z6kernelPfl,"",@"SHT_CUDA_INFO"
	.sectionflags	@""
	.align	4


	//----- nvinfo : EIATTR_CUDA_API_VERSION
	.align		4
        /*0000*/ 	.byte	0x04, 0x37
        /*0002*/ 	.short	(.L_7 - .L_6)
.L_6:
        /*0004*/ 	.word	0x00000082


	//----- nvinfo : EIATTR_KPARAM_INFO
	.align		4
.L_7:
        /*0008*/ 	.byte	0x04, 0x17
        /*000a*/ 	.short	(.L_9 - .L_8)
.L_8:
        /*000c*/ 	.word	0x00000000
        /*0010*/ 	.short	0x0001
        /*0012*/ 	.short	0x0008
        /*0014*/ 	.byte	0x00, 0xf0, 0x21, 0x00


	//----- nvinfo : EIATTR_KPARAM_INFO
	.align		4
.L_9:
        /*0018*/ 	.byte	0x04, 0x17
        /*001a*/ 	.short	(.L_11 - .L_10)
.L_10:
        /*001c*/ 	.word	0x00000000
        /*0020*/ 	.short	0x0000
        /*0022*/ 	.short	0x0000
        /*0024*/ 	.byte	0x00, 0xf5, 0x21, 0x00


	//----- nvinfo : EIATTR_SPARSE_MMA_MASK
	.align		4
.L_11:
        /*0028*/ 	.byte	0x03, 0x50
        /*002a*/ 	.short	0x0000


	//----- nvinfo : EIATTR_MAXREG_COUNT
	.align		4
        /*002c*/ 	.byte	0x03, 0x1b
        /*002e*/ 	.short	0x00ff


	//----- nvinfo : EIATTR_MERCURY_ISA_VERSION
	.align		4
        /*0030*/ 	.byte	0x03, 0x5f
        /*0032*/ 	.short	0x0101


	//----- nvinfo : EIATTR_VRC_CTA_INIT_COUNT
	.align		4
        /*0034*/ 	.byte	0x02, 0x4a
	.zero		1
	.zero		1


	//----- nvinfo : EIATTR_EXIT_INSTR_OFFSETS
	.align		4
        /*0038*/ 	.byte	0x04, 0x1c
        /*003a*/ 	.short	(.L_13 - .L_12)


	//   ....[0]....
.L_12:
        /*003c*/ 	.word	0x000000e0


	//----- nvinfo : EIATTR_CBANK_PARAM_SIZE
	.align		4
.L_13:
        /*0040*/ 	.byte	0x03, 0x19
        /*0042*/ 	.short	0x0010


	//----- nvinfo : EIATTR_PARAM_CBANK
	.align		4
        /*0044*/ 	.byte	0x04, 0x0a
        /*0046*/ 	.short	(.L_15 - .L_14)
	.align		4
.L_14:
        /*0048*/ 	.word	index@(.nv.constant0._Z6kernelPfl)
        /*004c*/ 	.short	0x0380
        /*004e*/ 	.short	0x0010


	//----- nvinfo : EIATTR_SW_WAR
	.align		4
.L_15:
        /*0050*/ 	.byte	0x04, 0x36
        /*0052*/ 	.short	(.L_17 - .L_16)
.L_16:
        /*0054*/ 	.word	0x00000008
.L_17:


//--------------------- .nv.callgraph             --------------------------
	.section	.nv.callgraph,"",@"SHT_CUDA_CALLGRAPH"
	.align	4
	.sectionentsize	8
	.align		4
        /*0000*/ 	.word	0x00000000
	.align		4
        /*0004*/ 	.word	0xffffffff
	.align		4
        /*0008*/ 	.word	0x00000000
	.align		4
        /*000c*/ 	.word	0xfffffffe
	.align		4
        /*0010*/ 	.word	0x00000000
	.align		4
        /*0014*/ 	.word	0xfffffffd
	.align		4
        /*0018*/ 	.word	0x00000000
	.align		4
        /*001c*/ 	.word	0xfffffffc


//--------------------- .text._Z6kernelPfl        --------------------------
	.section	.text._Z6kernelPfl,"ax",@progbits
	.align	128
        .global         _Z6kernelPfl
        .type           _Z6kernelPfl,@function
        .size           _Z6kernelPfl,(.L_x_1 - _Z6kernelPfl)
        .other          _Z6kernelPfl,@"STO_CUDA_ENTRY STV_DEFAULT"
_Z6kernelPfl:
.text._Z6kernelPfl:
[----:B------:R-:W-:Y:S01]  /*0000*/  LDC R1, c[0x0][0x37c] ;  /* 0x0000df00ff017b82 */ /* 0x000fe20000000800 */
[----:B------:R-:W0:Y:S07]  /*0010*/  S2R R0, SR_TID.X ;  /* 0x0000000000007919 */ /* 0x000e2e0000002100 */
[----:B------:R-:W1:Y:S01]  /*0020*/  S2UR UR5, SR_CgaCtaId ;  /* 0x00000000000579c3 */ /* 0x000e620000008800 */
[----:B------:R-:W-:-:S07]  /*0030*/  UMOV UR4, 0x400 ;  /* 0x0000040000047882 */ /* 0x000fce0000000000 */
[----:B------:R-:W0:Y:S08]  /*0040*/  S2UR UR6, SR_CTAID.X ;  /* 0x00000000000679c3 */ /* 0x000e300000002500 */
[----:B------:R-:W0:Y:S01]  /*0050*/  LDC R5, c[0x0][0x360] ;  /* 0x0000d800ff057b82 */ /* 0x000e220000000800 */
[----:B-1----:R-:W-:-:S07]  /*0060*/  ULEA UR4, UR5, UR4, 0x18 ;  /* 0x0000000405047291 */ /* 0x002fce000f8ec0ff */
[----:B------:R-:W1:Y:S01]  /*0070*/  LDC.64 R2, c[0x0][0x380] ;  /* 0x0000e000ff027b82 */ /* 0x000e620000000a00 */
[----:B0-----:R-:W-:-:S05]  /*0080*/  IMAD R5, R5, UR6, R0 ;  /* 0x0000000605057c24 */ /* 0x001fca000f8e0200 */
[C---:B------:R-:W-:Y:S01]  /*0090*/  LEA R0, R5.reuse, UR4, 0x2 ;  /* 0x0000000405007c11 */ /* 0x040fe2000f8e10ff */
[----:B------:R-:W0:Y:S01]  /*00a0*/  LDCU.64 UR4, c[0x0][0x358] ;  /* 0x00006b00ff0477ac */ /* 0x000e220008000a00 */
[----:B-1----:R-:W-:-:S03]  /*00b0*/  IMAD.WIDE R2, R5, 0x4, R2 ;  /* 0x0000000405027825 */ /* 0x002fc600078e0202 */
[----:B------:R-:W0:Y:S04]  /*00c0*/  LDS R7, [R0] ;  /* 0x0000000000077984 */ /* 0x000e280000000800 */
[----:B0-----:R-:W-:Y:S01]  /*00d0*/  STG.E desc[UR4][R2.64], R7 ;  /* 0x0000000702007986 */ /* 0x001fe2000c101904 */
[----:B------:R-:W-:Y:S05]  /*00e0*/  EXIT ;  /* 0x000000000000794d */ /* 0x000fea0003800000 */
.L_x_0:
[----:B------:R-:W-:-:S00]  /*00f0*/  BRA `(.L_x_0) ;  /* 0xfffffffc00fc7947 */ /* 0x000fc0000383ffff */
[----:B------:R-:W-:-:S00]  /*0100*/  NOP ;  /* 0x0000000000007918 */ /* 0x000fc00000000000 */
[----:B------:R-:W-:-:S00]  /*0110*/  NOP ;  /* 0x0000000000007918 */ /* 0x000fc00000000000 */
[----:B------:R-:W-:-:S00]  /*0120*/  NOP ;  /* 0x0000000000007918 */ /* 0x000fc00000000000 */
[----:B------:R-:W-:-:S00]  /*0130*/  NOP ;  /* 0x0000000000007918 */ /* 0x000fc00000000000 */
[----:B------:R-:W-:-:S00]  /*0140*/  NOP ;  /* 0x0000000000007918 */ /* 0x000fc00000000000 */
[----:B------:R-:W-:-:S00]  /*0150*/  NOP ;  /* 0x0000000000007918 */ /* 0x000fc00000000000 */
[----:B------:R-:W-:-:S00]  /*0160*/  NOP ;  /* 0x0000000000007918 */ /* 0x000fc00000000000 */
[----:B------:R-:W-:-:S00]  /*0170*/  NOP ;  /* 0x0000000000007918 */ /* 0x000fc00000000000 */
.L_x_1:


//--------------------- .nv.shared._Z6kernelPfl   --------------------------
	.section	.nv.shared._Z6kernelPfl,"aw",@nobits
	.sectionflags	@""
	.align	4
.nv.shared._Z6kernelPfl:
	.zero		1536


//--------------------- .nv.shared.reserved.0     --------------------------
	.section	.nv.shared.reserved.0,"aw",@nobits
	.weak		__nv_reservedSMEM_offset_0_alias
	.size		__nv_reservedSMEM_offset_0_alias, 0, 64
	.other		__nv_reservedSMEM_offset_0_alias,@"STO_CUDA_RESERVED_SHARED STV_DEFAULT"
__nv_reservedSMEM_offset_0_alias:
	.zero		0
	.zero		64


//--------------------- .nv.constant0._Z6kernelPfl --------------------------
	.section	.nv.constant0._Z6kernelPfl,"a",@progbits
	.sectionflags	@""
	.align	4
.nv.constant0._Z6kernelPfl:
	.zero		912


//--------------------- SYMBOLS --------------------------

	.type		.nv.reservedSmem.offset0,@object
	.size		.nv.reservedSmem.offset0,0x4
	.type		.nv.reservedSmem.cap,@object
	.size		.nv.reservedSmem.cap,0x4
